//
// Generated by NVIDIA NVVM Compiler
//
// Compiler Build ID: CL-36424714
// Cuda compilation tools, release 13.0, V13.0.88
// Based on NVVM 20.0.0
//

.version 9.0
.target sm_100
.address_size 64

	// .globl	_Z10add_arraysPiPKiS1_i
.extern .func  (.param .b32 func_retval0) vprintf
(
	.param .b64 vprintf_param_0,
	.param .b64 vprintf_param_1
)
;
.global .align 1 .b8 $str[50] = {84, 104, 105, 115, 32, 116, 104, 114, 101, 97, 100, 32, 104, 97, 115, 32, 100, 111, 110, 101, 32, 112, 114, 111, 99, 101, 115, 115, 105, 110, 103, 46, 46, 46, 32, 84, 104, 114, 101, 97, 100, 32, 105, 115, 32, 37, 100, 32, 10};
.global .align 1 .b8 $str$1[54] = {84, 104, 105, 115, 32, 116, 104, 114, 101, 97, 100, 32, 104, 97, 115, 32, 78, 79, 84, 32, 100, 111, 110, 101, 32, 112, 114, 111, 99, 101, 115, 115, 105, 110, 103, 46, 46, 46, 32, 84, 104, 114, 101, 97, 100, 32, 105, 115, 32, 37, 100, 32, 10};

.visible .entry _Z10add_arraysPiPKiS1_i(
	.param .u64 .ptr .align 1 _Z10add_arraysPiPKiS1_i_param_0,
	.param .u64 .ptr .align 1 _Z10add_arraysPiPKiS1_i_param_1,
	.param .u64 .ptr .align 1 _Z10add_arraysPiPKiS1_i_param_2,
	.param .u32 _Z10add_arraysPiPKiS1_i_param_3
)
{
	.local .align 8 .b8 	__local_depot0[8];
	.reg .b64 	%SP;
	.reg .b64 	%SPL;
	.reg .pred 	%p<2>;
	.reg .b32 	%r<13>;
	.reg .b64 	%rd<19>;

	mov.u64 	%SPL, __local_depot0;
	cvta.local.u64 	%SP, %SPL;
	ld.param.u64 	%rd2, [_Z10add_arraysPiPKiS1_i_param_0];
	ld.param.u64 	%rd3, [_Z10add_arraysPiPKiS1_i_param_1];
	ld.param.u64 	%rd4, [_Z10add_arraysPiPKiS1_i_param_2];
	ld.param.u32 	%r2, [_Z10add_arraysPiPKiS1_i_param_3];
	add.u64 	%rd5, %SP, 0;
	add.u64 	%rd1, %SPL, 0;
	mov.u32 	%r3, %ctaid.x;
	mov.u32 	%r4, %ntid.x;
	mov.u32 	%r5, %tid.x;
	mad.lo.s32 	%r1, %r3, %r4, %r5;
	setp.ge.s32 	%p1, %r1, %r2;
	@%p1 bra 	$L__BB0_2;
	cvta.to.global.u64 	%rd9, %rd3;
	cvta.to.global.u64 	%rd10, %rd4;
	cvta.to.global.u64 	%rd11, %rd2;
	mul.wide.s32 	%rd12, %r1, 4;
	add.s64 	%rd13, %rd9, %rd12;
	ld.global.u32 	%r8, [%rd13];
	add.s64 	%rd14, %rd10, %rd12;
	ld.global.u32 	%r9, [%rd14];
	add.s32 	%r10, %r9, %r8;
	add.s64 	%rd15, %rd11, %rd12;
	st.global.u32 	[%rd15], %r10;
	st.local.u32 	[%rd1], %r1;
	mov.u64 	%rd16, $str;
	cvta.global.u64 	%rd17, %rd16;
	{ // callseq 1, 0
	.param .b64 param0;
	st.param.b64 	[param0], %rd17;
	.param .b64 param1;
	st.param.b64 	[param1], %rd5;
	.param .b32 retval0;
	call.uni (retval0), 
	vprintf, 
	(
	param0, 
	param1
	);
	ld.param.b32 	%r11, [retval0];
	} // callseq 1
	bra.uni 	$L__BB0_3;
$L__BB0_2:
	st.local.u32 	[%rd1], %r1;
	mov.u64 	%rd6, $str$1;
	cvta.global.u64 	%rd7, %rd6;
	{ // callseq 0, 0
	.param .b64 param0;
	st.param.b64 	[param0], %rd7;
	.param .b64 param1;
	st.param.b64 	[param1], %rd5;
	.param .b32 retval0;
	call.uni (retval0), 
	vprintf, 
	(
	param0, 
	param1
	);
	ld.param.b32 	%r6, [retval0];
	} // callseq 0
$L__BB0_3:
	ret;

}


// ===== COMPILED SASS (sm_100) =====

	.target	sm_100

	.elftype	@"ET_EXEC"


//--------------------- .note.nv.tkinfo           --------------------------
	.section	.note.nv.tkinfo,"",@"SHT_NOTE"
	.sectionflags	@"SHF_NOTE_NV_TKINFO"
	.tkinfo
        /*0018*/ 	.word	0x00000002
        /*0030*/ 	.string	""
        /*0030*/ 	.string	"ptxas"
        /*0030*/ 	.string	"Cuda compilation tools, release 13.0, V13.0.88"
        /*0030*/ 	.string	"Build cuda_13.0.r13.0/compiler.36424714_0"
        /*0030*/ 	.string	"-arch sm_100 -m 64 "



//--------------------- .note.nv.cuinfo           --------------------------
	.section	.note.nv.cuinfo,"",@"SHT_NOTE"
	.sectionflags	@"SHF_NOTE_NV_CUINFO"
        /*0018*/ 	.short	0x0002
        /*001a*/ 	.short	0x0064
        /*001c*/ 	.short	0x0082
	.zero		2


//--------------------- .nv.info                  --------------------------
	.section	.nv.info,"",@"SHT_CUDA_INFO"
	.align	4


	//----- nvinfo : EIATTR_REGCOUNT
	.align		4
        /*0000*/ 	.byte	0x04, 0x2f
        /*0002*/ 	.short	(.L_3 - .L_2)
	.align		4
.L_2:
        /*0004*/ 	.word	index@(_Z10add_arraysPiPKiS1_i)
        /*0008*/ 	.word	0x00000018


	//----- nvinfo : EIATTR_FRAME_SIZE
	.align		4
.L_3:
        /*000c*/ 	.byte	0x04, 0x11
        /*000e*/ 	.short	(.L_5 - .L_4)
	.align		4
.L_4:
        /*0010*/ 	.word	index@(_Z10add_arraysPiPKiS1_i)
        /*0014*/ 	.word	0x00000008


	//----- nvinfo : EIATTR_MIN_STACK_SIZE
	.align		4
.L_5:
        /*0018*/ 	.byte	0x04, 0x12
        /*001a*/ 	.short	(.L_7 - .L_6)
	.align		4
.L_6:
        /*001c*/ 	.word	index@(_Z10add_arraysPiPKiS1_i)
        /*0020*/ 	.word	0x00000008
.L_7:


//--------------------- .nv.compat                --------------------------
	.section	.nv.compat,"",@"SHT_CUDA_COMPAT_INFO"
	.align	4
        /*0000*/ 	.byte	0x02, 0x09, 0x00, 0x00, 0x02, 0x02, 0x01, 0x00, 0x02, 0x05, 0x05, 0x00, 0x03, 0x07, 0x01, 0x01
        /*0010*/ 	.byte	0x02, 0x03, 0x00, 0x00, 0x02, 0x06, 0x01, 0x00, 0x04, 0x0b, 0x08, 0x00, 0x09, 0x00, 0x00, 0x00
        /*0020*/ 	.byte	0x00, 0x00, 0x00, 0x00


//--------------------- .nv.info._Z10add_arraysPiPKiS1_i --------------------------
	.section	.nv.info._Z10add_arraysPiPKiS1_i,"",@"SHT_CUDA_INFO"
	.sectionflags	@""
	.align	4


	//----- nvinfo : EIATTR_CUDA_API_VERSION
	.align		4
        /*0000*/ 	.byte	0x04, 0x37
        /*0002*/ 	.short	(.L_9 - .L_8)
.L_8:
        /*0004*/ 	.word	0x00000082


	//----- nvinfo : EIATTR_KPARAM_INFO
	.align		4
.L_9:
        /*0008*/ 	.byte	0x04, 0x17
        /*000a*/ 	.short	(.L_11 - .L_10)
.L_10:
        /*000c*/ 	.word	0x00000000
        /*0010*/ 	.short	0x0003
        /*0012*/ 	.short	0x0018
        /*0014*/ 	.byte	0x00, 0xf0, 0x11, 0x00


	//----- nvinfo : EIATTR_KPARAM_INFO
	.align		4
.L_11:
        /*0018*/ 	.byte	0x04, 0x17
        /*001a*/ 	.short	(.L_13 - .L_12)
.L_12:
        /*001c*/ 	.word	0x00000000
        /*0020*/ 	.short	0x0002
        /*0022*/ 	.short	0x0010
        /*0024*/ 	.byte	0x00, 0xf5, 0x21, 0x00


	//----- nvinfo : EIATTR_KPARAM_INFO
	.align		4
.L_13:
        /*0028*/ 	.byte	0x04, 0x17
        /*002a*/ 	.short	(.L_15 - .L_14)
.L_14:
        /*002c*/ 	.word	0x00000000
        /*0030*/ 	.short	0x0001
        /*0032*/ 	.short	0x0008
        /*0034*/ 	.byte	0x00, 0xf5, 0x21, 0x00


	//----- nvinfo : EIATTR_KPARAM_INFO
	.align		4
.L_15:
        /*0038*/ 	.byte	0x04, 0x17
        /*003a*/ 	.short	(.L_17 - .L_16)
.L_16:
        /*003c*/ 	.word	0x00000000
        /*0040*/ 	.short	0x0000
        /*0042*/ 	.short	0x0000
        /*0044*/ 	.byte	0x00, 0xf5, 0x21, 0x00


	//----- nvinfo : EIATTR_SPARSE_MMA_MASK
	.align		4
.L_17:
        /*0048*/ 	.byte	0x03, 0x50
        /*004a*/ 	.short	0x0000


	//----- nvinfo : EIATTR_MAXREG_COUNT
	.align		4
        /*004c*/ 	.byte	0x03, 0x1b
        /*004e*/ 	.short	0x00ff


	//----- nvinfo : EIATTR_EXTERNS
	.align		4
        /*0050*/ 	.byte	0x04, 0x0f
        /*0052*/ 	.short	(.L_19 - .L_18)


	//   ....[0]....
	.align		4
.L_18:
        /*0054*/ 	.word	index@(vprintf)


	//----- nvinfo : EIATTR_MERCURY_ISA_VERSION
	.align		4
.L_19:
        /*0058*/ 	.byte	0x03, 0x5f
        /*005a*/ 	.short	0x0101


	//----- nvinfo : EIATTR_VRC_CTA_INIT_COUNT
	.align		4
        /*005c*/ 	.byte	0x02, 0x4a
	.zero		1
	.zero		1


	//----- nvinfo : EIATTR_SYSCALL_OFFSETS
	.align		4
        /*0060*/ 	.byte	0x04, 0x46
        /*0062*/ 	.short	(.L_21 - .L_20)


	//   ....[0]....
.L_20:
        /*0064*/ 	.word	0x000001f0


	//   ....[1]....
        /*0068*/ 	.word	0x00000280


	//----- nvinfo : EIATTR_EXIT_INSTR_OFFSETS
	.align		4
.L_21:
        /*006c*/ 	.byte	0x04, 0x1c
        /*006e*/ 	.short	(.L_23 - .L_22)


	//   ....[0]....
.L_22:
        /*0070*/ 	.word	0x00000200


	//   ....[1]....
        /*0074*/ 	.word	0x00000290


	//----- nvinfo : EIATTR_CRS_STACK_SIZE
	.align		4
.L_23:
        /*0078*/ 	.byte	0x04, 0x1e
        /*007a*/ 	.short	(.L_25 - .L_24)
.L_24:
        /*007c*/ 	.word	0x00000000


	//----- nvinfo : EIATTR_CBANK_PARAM_SIZE
	.align		4
.L_25:
        /*0080*/ 	.byte	0x03, 0x19
        /*0082*/ 	.short	0x001c


	//----- nvinfo : EIATTR_PARAM_CBANK
	.align		4
        /*0084*/ 	.byte	0x04, 0x0a
        /*0086*/ 	.short	(.L_27 - .L_26)
	.align		4
.L_26:
        /*0088*/ 	.word	index@(.nv.constant0._Z10add_arraysPiPKiS1_i)
        /*008c*/ 	.short	0x0380
        /*008e*/ 	.short	0x001c


	//----- nvinfo : EIATTR_SW_WAR
	.align		4
.L_27:
        /*0090*/ 	.byte	0x04, 0x36
        /*0092*/ 	.short	(.L_29 - .L_28)
.L_28:
        /*0094*/ 	.word	0x00000008
.L_29:


//--------------------- .nv.callgraph             --------------------------
	.section	.nv.callgraph,"",@"SHT_CUDA_CALLGRAPH"
	.align	4
	.sectionentsize	8
	.align		4
        /*0000*/ 	.word	0x00000000
	.align		4
        /*0004*/ 	.word	0xffffffff
	.align		4
        /*0008*/ 	.word	index@(_Z10add_arraysPiPKiS1_i)
	.align		4
        /*000c*/ 	.word	index@(vprintf)
	.align		4
        /*0010*/ 	.word	0x00000000
	.align		4
        /*0014*/ 	.word	0xfffffffe
	.align		4
        /*0018*/ 	.word	0x00000000
	.align		4
        /*001c*/ 	.word	0xfffffffd
	.align		4
        /*0020*/ 	.word	0x00000000
	.align		4
        /*0024*/ 	.word	0xfffffffc


//--------------------- .nv.constant4             --------------------------
	.section	.nv.constant4,"a",@progbits
	.align	8
	.align		8
.nv.constant4:
        /*0000*/ 	.dword	vprintf
	.align		8
        /*0008*/ 	.dword	$str
	.align		8
        /*0010*/ 	.dword	$str$1


//--------------------- .text._Z10add_arraysPiPKiS1_i --------------------------
	.section	.text._Z10add_arraysPiPKiS1_i,"ax",@progbits
	.align	128
        .global         _Z10add_arraysPiPKiS1_i
        .type           _Z10add_arraysPiPKiS1_i,@function
        .size           _Z10add_arraysPiPKiS1_i,(.L_x_4 - _Z10add_arraysPiPKiS1_i)
        .other          _Z10add_arraysPiPKiS1_i,@"STO_CUDA_ENTRY STV_DEFAULT"
_Z10add_arraysPiPKiS1_i:
.text._Z10add_arraysPiPKiS1_i:
[----:B------:R-:W0:Y:S01]  /*0000*/  LDC R1, c[0x0][0x37c] ;  /* 0x0000df00ff017b82 */ /* 0x000e220000000800 */
[----:B------:R-:W1:Y:S01]  /*0010*/  S2R R3, SR_TID.X ;  /* 0x0000000000037919 */ /* 0x000e620000002100 */
[----:B------:R-:W2:Y:S06]  /*0020*/  LDCU UR5, c[0x0][0x2fc] ;  /* 0x00005f80ff0577ac */ /* 0x000eac0008000800 */
[----:B------:R-:W1:Y:S01]  /*0030*/  S2UR UR6, SR_CTAID.X ;  /* 0x00000000000679c3 */ /* 0x000e620000002500 */
[----:B0-----:R-:W-:Y:S01]  /*0040*/  VIADD R1, R1, 0xfffffff8 ;  /* 0xfffffff801017836 */ /* 0x001fe20000000000 */
[----:B------:R-:W0:Y:S01]  /*0050*/  LDCU UR7, c[0x0][0x398] ;  /* 0x00007300ff0777ac */ /* 0x000e220008000800 */
[----:B------:R-:W3:Y:S05]  /*0060*/  LDCU UR4, c[0x0][0x2f8] ;  /* 0x00005f00ff0477ac */ /* 0x000eea0008000800 */
[----:B------:R-:W1:Y:S01]  /*0070*/  LDC R0, c[0x0][0x360] ;  /* 0x0000d800ff007b82 */ /* 0x000e620000000800 */
[----:B---3--:R-:W-:-:S04]  /*0080*/  IADD3 R6, P1, PT, R1, UR4, RZ ;  /* 0x0000000401067c10 */ /* 0x008fc8000ff3e0ff */
[----:B--2---:R-:W-:Y:S01]  /*0090*/  IADD3.X R7, PT, PT, RZ, UR5, RZ, P1, !PT ;  /* 0x00000005ff077c10 */ /* 0x004fe20008ffe4ff */
[----:B-1----:R-:W-:-:S05]  /*00a0*/  IMAD R0, R0, UR6, R3 ;  /* 0x0000000600007c24 */ /* 0x002fca000f8e0203 */
[----:B0-----:R-:W-:-:S13]  /*00b0*/  ISETP.GE.AND P0, PT, R0, UR7, PT ;  /* 0x0000000700007c0c */ /* 0x001fda000bf06270 */
[----:B------:R-:W-:Y:S05]  /*00c0*/  @P0 BRA `(.L_x_0) ;  /* 0x0000000000500947 */ /* 0x000fea0003800000 */
[----:B------:R-:W0:Y:S01]  /*00d0*/  LDC.64 R2, c[0x0][0x388] ;  /* 0x0000e200ff027b82 */ /* 0x000e220000000a00 */
[----:B------:R-:W1:Y:S07]  /*00e0*/  LDCU.64 UR4, c[0x0][0x358] ;  /* 0x00006b00ff0477ac */ /* 0x000e6e0008000a00 */
[----:B------:R-:W2:Y:S08]  /*00f0*/  LDC.64 R8, c[0x0][0x390] ;  /* 0x0000e400ff087b82 */ /* 0x000eb00000000a00 */
[----:B------:R-:W3:Y:S01]  /*0100*/  LDC.64 R12, c[0x0][0x380] ;  /* 0x0000e000ff0c7b82 */ /* 0x000ee20000000a00 */
[----:B------:R-:W-:Y:S01]  /*0110*/  MOV R11, 0x0 ;  /* 0x00000000000b7802 */ /* 0x000fe20000000f00 */
[----:B------:R-:W4:Y:S01]  /*0120*/  LDCU.64 UR6, c[0x4][0x8] ;  /* 0x01000100ff0677ac */ /* 0x000f220008000a00 */
[----:B0-----:R-:W-:-:S06]  /*0130*/  IMAD.WIDE R2, R0, 0x4, R2 ;  /* 0x0000000400027825 */ /* 0x001fcc00078e0202 */
[----:B-1----:R-:W5:Y:S01]  /*0140*/  LDG.E R2, desc[UR4][R2.64] ;  /* 0x0000000402027981 */ /* 0x002f62000c1e1900 */
[----:B--2---:R-:W-:-:S06]  /*0150*/  IMAD.WIDE R8, R0, 0x4, R8 ;  /* 0x0000000400087825 */ /* 0x004fcc00078e0208 */
[----:B------:R-:W5:Y:S01]  /*0160*/  LDG.E R9, desc[UR4][R8.64] ;  /* 0x0000000408097981 */ /* 0x000f62000c1e1900 */
[----:B---3--:R-:W-:Y:S01]  /*0170*/  IMAD.WIDE R12, R0, 0x4, R12 ;  /* 0x00000004000c7825 */ /* 0x008fe200078e020c */
[----:B------:R0:W1:Y:S02]  /*0180*/  LDC.64 R14, c[0x4][R11] ;  /* 0x010000000b0e7b82 */ /* 0x0000640000000a00 */
[----:B------:R0:W-:Y:S01]  /*0190*/  STL [R1], R0 ;  /* 0x0000000001007387 */ /* 0x0001e20000100800 */
[----:B----4-:R-:W-:Y:S01]  /*01a0*/  MOV R4, UR6 ;  /* 0x0000000600047c02 */ /* 0x010fe20008000f00 */
[----:B------:R-:W-:Y:S02]  /*01b0*/  IMAD.U32 R5, RZ, RZ, UR7 ;  /* 0x00000007ff057e24 */ /* 0x000fe4000f8e00ff */
[----:B-----5:R-:W-:-:S05]  /*01c0*/  IMAD.IADD R10, R2, 0x1, R9 ;  /* 0x00000001020a7824 */ /* 0x020fca00078e0209 */
[----:B-1----:R0:W-:Y:S02]  /*01d0*/  STG.E desc[UR4][R12.64], R10 ;  /* 0x0000000a0c007986 */ /* 0x0021e4000c101904 */
[----:B------:R-:W-:-:S07]  /*01e0*/  LEPC R20, `(.L_x_1) ;  /* 0x000000001014794e */ /* 0x000fce0000000000 */
[----:B0-----:R-:W-:Y:S05]  /*01f0*/  CALL.ABS.NOINC R14 ;  /* 0x000000000e007343 */ /* 0x001fea0003c00000 */
.L_x_1:
[----:B------:R-:W-:Y:S05]  /*0200*/  EXIT ;  /* 0x000000000000794d */ /* 0x000fea0003800000 */
.L_x_0:
[----:B------:R-:W-:Y:S01]  /*0210*/  MOV R2, 0x0 ;  /* 0x0000000000027802 */ /* 0x000fe20000000f00 */
[----:B------:R0:W-:Y:S01]  /*0220*/  STL [R1], R0 ;  /* 0x0000000001007387 */ /* 0x0001e20000100800 */
[----:B------:R-:W1:Y:S04]  /*0230*/  LDCU.64 UR4, c[0x4][0x10] ;  /* 0x01000200ff0477ac */ /* 0x000e680008000a00 */
[----:B------:R-:W2:Y:S01]  /*0240*/  LDC.64 R2, c[0x4][R2] ;  /* 0x0100000002027b82 */ /* 0x000ea20000000a00 */
[----:B-1----:R-:W-:Y:S01]  /*0250*/  MOV R4, UR4 ;  /* 0x0000000400047c02 */ /* 0x002fe20008000f00 */
[----:B0-----:R-:W-:-:S07]  /*0260*/  IMAD.U32 R5, RZ, RZ, UR5 ;  /* 0x00000005ff057e24 */ /* 0x001fce000f8e00ff */
[----:B------:R-:W-:-:S07]  /*0270*/  LEPC R20, `(.L_x_2) ;  /* 0x000000001014794e */ /* 0x000fce0000000000 */
[----:B--2---:R-:W-:Y:S05]  /*0280*/  CALL.ABS.NOINC R2 ;  /* 0x0000000002007343 */ /* 0x004fea0003c00000 */
.L_x_2:
[----:B------:R-:W-:Y:S05]  /*0290*/  EXIT ;  /* 0x000000000000794d */ /* 0x000fea0003800000 */
.L_x_3:
[----:B------:R-:W-:-:S00]  /*02a0*/  BRA `(.L_x_3) ;  /* 0xfffffffc00fc7947 */ /* 0x000fc0000383ffff */
[----:B------:R-:W-:-:S00]  /*02b0*/  NOP ;  /* 0x0000000000007918 */ /* 0x000fc00000000000 */
        /* <DEDUP_REMOVED lines=12> */
.L_x_4:


//--------------------- .nv.global.init           --------------------------
	.section	.nv.global.init,"aw",@progbits
.nv.global.init:
	.type		$str,@object
	.size		$str,($str$1 - $str)
$str:
        /*0000*/ 	.byte	0x54, 0x68, 0x69, 0x73, 0x20, 0x74, 0x68, 0x72, 0x65, 0x61, 0x64, 0x20, 0x68, 0x61, 0x73, 0x20
        /*0010*/ 	.byte	0x64, 0x6f, 0x6e, 0x65, 0x20, 0x70, 0x72, 0x6f, 0x63, 0x65, 0x73, 0x73, 0x69, 0x6e, 0x67, 0x2e
        /*0020*/ 	.byte	0x2e, 0x2e, 0x20, 0x54, 0x68, 0x72, 0x65, 0x61, 0x64, 0x20, 0x69, 0x73, 0x20, 0x25, 0x64, 0x20
        /*0030*/ 	.byte	0x0a, 0x00
	.type		$str$1,@object
	.size		$str$1,(.L_1 - $str$1)
$str$1:
        /*0032*/ 	.byte	0x54, 0x68, 0x69, 0x73, 0x20, 0x74, 0x68, 0x72, 0x65, 0x61, 0x64, 0x20, 0x68, 0x61, 0x73, 0x20
        /*0042*/ 	.byte	0x4e, 0x4f, 0x54, 0x20, 0x64, 0x6f, 0x6e, 0x65, 0x20, 0x70, 0x72, 0x6f, 0x63, 0x65, 0x73, 0x73
        /*0052*/ 	.byte	0x69, 0x6e, 0x67, 0x2e, 0x2e, 0x2e, 0x20, 0x54, 0x68, 0x72, 0x65, 0x61, 0x64, 0x20, 0x69, 0x73
        /*0062*/ 	.byte	0x20, 0x25, 0x64, 0x20, 0x0a, 0x00
.L_1:


//--------------------- .nv.shared.reserved.0     --------------------------
	.section	.nv.shared.reserved.0,"aw",@nobits
	.weak		__nv_reservedSMEM_offset_0_alias
	.size		__nv_reservedSMEM_offset_0_alias, 0, 64
	.other		__nv_reservedSMEM_offset_0_alias,@"STO_CUDA_RESERVED_SHARED STV_DEFAULT"
__nv_reservedSMEM_offset_0_alias:
	.zero		0
	.zero		64


//--------------------- .nv.constant0._Z10add_arraysPiPKiS1_i --------------------------
	.section	.nv.constant0._Z10add_arraysPiPKiS1_i,"a",@progbits
	.sectionflags	@""
	.align	4
.nv.constant0._Z10add_arraysPiPKiS1_i:
	.zero		924


//--------------------- SYMBOLS --------------------------

	.type		.nv.reservedSmem.offset0,@object
	.size		.nv.reservedSmem.offset0,0x4
	.type		vprintf,@function
